	.headerflags	@"EF_CUDA_TEXMODE_UNIFIED EF_CUDA_64BIT_ADDRESS EF_CUDA_ACCELERATORS EF_CUDA_SM90 EF_CUDA_VIRTUAL_SM(EF_CUDA_SM90)"
	.elftype	@"ET_EXEC"


//--------------------- .nv.info                  --------------------------
	.section	.nv.info,"",@"SHT_CUDA_INFO"
	.align	4


	//----- nvinfo : EIATTR_REGCOUNT
	.align		4
        /*0000*/ 	.byte	0x04, 0x2f
        /*0002*/ 	.short	(.L_3 - .L_2)
	.align		4
.L_2:
        /*0004*/ 	.word	index@(triton_poi_fused__native_batch_norm_legit_no_training_add_relu_15)
        /*0008*/ 	.word	0x0000003f


	//----- nvinfo : EIATTR_MIN_STACK_SIZE
	.align		4
.L_3:
        /*000c*/ 	.byte	0x04, 0x12
        /*000e*/ 	.short	(.L_5 - .L_4)
	.align		4
.L_4:
        /*0010*/ 	.word	index@(triton_poi_fused__native_batch_norm_legit_no_training_add_relu_15)
        /*0014*/ 	.word	0x00000000


	//----- nvinfo : EIATTR_FRAME_SIZE
	.align		4
.L_5:
        /*0018*/ 	.byte	0x04, 0x11
        /*001a*/ 	.short	(.L_7 - .L_6)
	.align		4
.L_6:
        /*001c*/ 	.word	index@(triton_poi_fused__native_batch_norm_legit_no_training_add_relu_15)
        /*0020*/ 	.word	0x00000000


	//----- nvinfo : EIATTR_MIN_STACK_SIZE
	.align		4
.L_7:
        /*0024*/ 	.byte	0x04, 0x12
        /*0026*/ 	.short	(.L_9 - .L_8)
	.align		4
.L_8:
        /*0028*/ 	.word	index@(triton_poi_fused__native_batch_norm_legit_no_training_add_relu_15)
        /*002c*/ 	.word	0x00000000
.L_9:


//--------------------- .nv.info.triton_poi_fused__native_batch_norm_legit_no_training_add_relu_15 --------------------------
	.section	.nv.info.triton_poi_fused__native_batch_norm_legit_no_training_add_relu_15,"",@"SHT_CUDA_INFO"
	.sectionflags	@""
	.align	4


	//----- nvinfo : EIATTR_CUDA_API_VERSION
	.align		4
        /*0000*/ 	.byte	0x04, 0x37
        /*0002*/ 	.short	(.L_11 - .L_10)
.L_10:
        /*0004*/ 	.word	0x0000007c


	//----- nvinfo : EIATTR_KPARAM_INFO
	.align		4
.L_11:
        /*0008*/ 	.byte	0x04, 0x17
        /*000a*/ 	.short	(.L_13 - .L_12)
.L_12:
        /*000c*/ 	.word	0x00000000
        /*0010*/ 	.short	0x0008
        /*0012*/ 	.short	0x003c
        /*0014*/ 	.byte	0x00, 0xf0, 0x11, 0x00


	//----- nvinfo : EIATTR_KPARAM_INFO
	.align		4
.L_13:
        /*0018*/ 	.byte	0x04, 0x17
        /*001a*/ 	.short	(.L_15 - .L_14)
.L_14:
        /*001c*/ 	.word	0x00000000
        /*0020*/ 	.short	0x0007
        /*0022*/ 	.short	0x0038
        /*0024*/ 	.byte	0x00, 0xf0, 0x11, 0x00


	//----- nvinfo : EIATTR_KPARAM_INFO
	.align		4
.L_15:
        /*0028*/ 	.byte	0x04, 0x17
        /*002a*/ 	.short	(.L_17 - .L_16)
.L_16:
        /*002c*/ 	.word	0x00000000
        /*0030*/ 	.short	0x0006
        /*0032*/ 	.short	0x0030
        /*0034*/ 	.byte	0x00, 0xf4, 0x21, 0x00


	//----- nvinfo : EIATTR_KPARAM_INFO
	.align		4
.L_17:
        /*0038*/ 	.byte	0x04, 0x17
        /*003a*/ 	.short	(.L_19 - .L_18)
.L_18:
        /*003c*/ 	.word	0x00000000
        /*0040*/ 	.short	0x0005
        /*0042*/ 	.short	0x0028
        /*0044*/ 	.byte	0x00, 0xf4, 0x21, 0x00


	//----- nvinfo : EIATTR_KPARAM_INFO
	.align		4
.L_19:
        /*0048*/ 	.byte	0x04, 0x17
        /*004a*/ 	.short	(.L_21 - .L_20)
.L_20:
        /*004c*/ 	.word	0x00000000
        /*0050*/ 	.short	0x0004
        /*0052*/ 	.short	0x0020
        /*0054*/ 	.byte	0x00, 0xf4, 0x21, 0x00


	//----- nvinfo : EIATTR_KPARAM_INFO
	.align		4
.L_21:
        /*0058*/ 	.byte	0x04, 0x17
        /*005a*/ 	.short	(.L_23 - .L_22)
.L_22:
        /*005c*/ 	.word	0x00000000
        /*0060*/ 	.short	0x0003
        /*0062*/ 	.short	0x0018
        /*0064*/ 	.byte	0x00, 0xf4, 0x21, 0x00


	//----- nvinfo : EIATTR_KPARAM_INFO
	.align		4
.L_23:
        /*0068*/ 	.byte	0x04, 0x17
        /*006a*/ 	.short	(.L_25 - .L_24)
.L_24:
        /*006c*/ 	.word	0x00000000
        /*0070*/ 	.short	0x0002
        /*0072*/ 	.short	0x0010
        /*0074*/ 	.byte	0x00, 0xf4, 0x21, 0x00


	//----- nvinfo : EIATTR_KPARAM_INFO
	.align		4
.L_25:
        /*0078*/ 	.byte	0x04, 0x17
        /*007a*/ 	.short	(.L_27 - .L_26)
.L_26:
        /*007c*/ 	.word	0x00000000
        /*0080*/ 	.short	0x0001
        /*0082*/ 	.short	0x0008
        /*0084*/ 	.byte	0x00, 0xf4, 0x21, 0x00


	//----- nvinfo : EIATTR_KPARAM_INFO
	.align		4
.L_27:
        /*0088*/ 	.byte	0x04, 0x17
        /*008a*/ 	.short	(.L_29 - .L_28)
.L_28:
        /*008c*/ 	.word	0x00000000
        /*0090*/ 	.short	0x0000
        /*0092*/ 	.short	0x0000
        /*0094*/ 	.byte	0x00, 0xf4, 0x21, 0x00


	//----- nvinfo : EIATTR_SPARSE_MMA_MASK
	.align		4
.L_29:
        /*0098*/ 	.byte	0x03, 0x50
        /*009a*/ 	.short	0x0000


	//----- nvinfo : EIATTR_MAXREG_COUNT
	.align		4
        /*009c*/ 	.byte	0x03, 0x1b
        /*009e*/ 	.short	0x00ff


	//----- nvinfo : EIATTR_EXIT_INSTR_OFFSETS
	.align		4
        /*00a0*/ 	.byte	0x04, 0x1c
        /*00a2*/ 	.short	(.L_31 - .L_30)


	//   ....[0]....
.L_30:
        /*00a4*/ 	.word	0x00001320


	//   ....[1]....
        /*00a8*/ 	.word	0x00001370


	//----- nvinfo : EIATTR_REQNTID
	.align		4
.L_31:
        /*00ac*/ 	.byte	0x04, 0x10
        /*00ae*/ 	.short	(.L_33 - .L_32)
.L_32:
        /*00b0*/ 	.word	0x00000100
        /*00b4*/ 	.word	0x00000001
        /*00b8*/ 	.word	0x00000001


	//----- nvinfo : EIATTR_CBANK_PARAM_SIZE
	.align		4
.L_33:
        /*00bc*/ 	.byte	0x03, 0x19
        /*00be*/ 	.short	0x0040


	//----- nvinfo : EIATTR_PARAM_CBANK
	.align		4
        /*00c0*/ 	.byte	0x04, 0x0a
        /*00c2*/ 	.short	(.L_35 - .L_34)
	.align		4
.L_34:
        /*00c4*/ 	.word	index@(.nv.constant0.triton_poi_fused__native_batch_norm_legit_no_training_add_relu_15)
        /*00c8*/ 	.short	0x0210
        /*00ca*/ 	.short	0x0040


	//----- nvinfo : EIATTR_SW_WAR
	.align		4
.L_35:
        /*00cc*/ 	.byte	0x04, 0x36
        /*00ce*/ 	.short	(.L_37 - .L_36)
.L_36:
        /*00d0*/ 	.word	0x00000008
.L_37:


//--------------------- .nv.callgraph             --------------------------
	.section	.nv.callgraph,"",@"SHT_CUDA_CALLGRAPH"
	.align	4
	.sectionentsize	8
	.align		4
        /*0000*/ 	.word	0x00000000
	.align		4
        /*0004*/ 	.word	0xffffffff
	.align		4
        /*0008*/ 	.word	0x00000000
	.align		4
        /*000c*/ 	.word	0xfffffffe
	.align		4
        /*0010*/ 	.word	0x00000000
	.align		4
        /*0014*/ 	.word	0xfffffffd
	.align		4
        /*0018*/ 	.word	0x00000000
	.align		4
        /*001c*/ 	.word	0xfffffffc


//--------------------- .nv.constant4             --------------------------
	.section	.nv.constant4,"a",@progbits
	.align	8
	.align		8
.nv.constant4:
        /*0000*/ 	.dword	_$_str
	.align		8
        /*0008*/ 	.dword	_$_str_$_2


//--------------------- .text.triton_poi_fused__native_batch_norm_legit_no_training_add_relu_15 --------------------------
	.section	.text.triton_poi_fused__native_batch_norm_legit_no_training_add_relu_15,"ax",@progbits
	.sectionflags	@"SHF_BARRIERS=1"
	.align	128
        .global         triton_poi_fused__native_batch_norm_legit_no_training_add_relu_15
        .type           triton_poi_fused__native_batch_norm_legit_no_training_add_relu_15,@function
        .size           triton_poi_fused__native_batch_norm_legit_no_training_add_relu_15,(.L_x_1 - triton_poi_fused__native_batch_norm_legit_no_training_add_relu_15)
        .other          triton_poi_fused__native_batch_norm_legit_no_training_add_relu_15,@"STO_CUDA_ENTRY STV_DEFAULT"
triton_poi_fused__native_batch_norm_legit_no_training_add_relu_15:
.text.triton_poi_fused__native_batch_norm_legit_no_training_add_relu_15:
[----:B------:R-:W0:Y:S01]  /*0000*/  LDC R1, c[0x0][0x28] ;  /* 0x00000a00ff017b82 */ /* 0x000e220000000800 */
[----:B------:R-:W1:Y:S07]  /*0010*/  S2R R0, SR_CTAID.X ;  /* 0x0000000000007919 */ /* 0x000e6e0000002500 */
[----:B------:R-:W2:Y:S01]  /*0020*/  LDC.64 R50, c[0x0][0x228] ;  /* 0x00008a00ff327b82 */ /* 0x000ea20000000a00 */
[----:B------:R-:W3:Y:S01]  /*0030*/  S2R R52, SR_TID.X ;  /* 0x0000000000347919 */ /* 0x000ee20000002100 */
[----:B------:R-:W4:Y:S01]  /*0040*/  S2R R54, SR_CTAID.Y ;  /* 0x0000000000367919 */ /* 0x000f220000002600 */
[----:B------:R-:W-:-:S02]  /*0050*/  CS2R R24, SRZ ;  /* 0x0000000000187805 */ /* 0x000fc4000001ff00 */
[----:B------:R-:W-:Y:S01]  /*0060*/  CS2R R26, SRZ ;  /* 0x00000000001a7805 */ /* 0x000fe2000001ff00 */
[----:B------:R-:W-:Y:S02]  /*0070*/  ULDC.64 UR6, c[0x0][0x208] ;  /* 0x0000820000067ab9 */ /* 0x000fe40000000a00 */
[----:B------:R-:W5:Y:S01]  /*0080*/  LDC.64 R38, c[0x0][0x220] ;  /* 0x00008800ff267b82 */ /* 0x000f620000000a00 */
[----:B------:R-:W-:Y:S02]  /*0090*/  CS2R R6, SRZ ;  /* 0x0000000000067805 */ /* 0x000fe4000001ff00 */
[----:B------:R-:W-:Y:S02]  /*00a0*/  CS2R R8, SRZ ;  /* 0x0000000000087805 */ /* 0x000fe4000001ff00 */
[----:B------:R-:W-:Y:S02]  /*00b0*/  CS2R R10, SRZ ;  /* 0x00000000000a7805 */ /* 0x000fe4000001ff00 */
[----:B------:R-:W-:-:S02]  /*00c0*/  CS2R R12, SRZ ;  /* 0x00000000000c7805 */ /* 0x000fc4000001ff00 */
[----:B------:R-:W-:Y:S02]  /*00d0*/  CS2R R14, SRZ ;  /* 0x00000000000e7805 */ /* 0x000fe4000001ff00 */
[----:B------:R-:W-:Y:S02]  /*00e0*/  CS2R R16, SRZ ;  /* 0x0000000000107805 */ /* 0x000fe4000001ff00 */
[----:B------:R-:W-:Y:S01]  /*00f0*/  CS2R R18, SRZ ;  /* 0x0000000000127805 */ /* 0x000fe2000001ff00 */
[----:B------:R-:W4:Y:S01]  /*0100*/  LDC.64 R30, c[0x0][0x218] ;  /* 0x00008600ff1e7b82 */ /* 0x000f220000000a00 */
[----:B------:R-:W-:Y:S02]  /*0110*/  CS2R R20, SRZ ;  /* 0x0000000000147805 */ /* 0x000fe4000001ff00 */
[----:B------:R-:W-:-:S05]  /*0120*/  CS2R R22, SRZ ;  /* 0x0000000000167805 */ /* 0x000fca000001ff00 */
[----:B------:R-:W4:Y:S01]  /*0130*/  LDC.64 R40, c[0x0][0x210] ;  /* 0x00008400ff287b82 */ /* 0x000f220000000a00 */
[----:B-1----:R-:W-:Y:S02]  /*0140*/  IMAD.SHL.U32 R0, R0, 0x10, RZ ;  /* 0x0000001000007824 */ /* 0x002fe400078e00ff */
[----:B---3--:R-:W-:Y:S01]  /*0150*/  IMAD.SHL.U32 R53, R52, 0x4, RZ ;  /* 0x0000000434357824 */ /* 0x008fe200078e00ff */
[----:B------:R-:W-:-:S04]  /*0160*/  SHF.R.U32.HI R3, RZ, 0x2, R52 ;  /* 0x00000002ff037819 */ /* 0x000fc80000011634 */
[----:B------:R-:W-:Y:S02]  /*0170*/  LOP3.LUT R4, R0, 0xc, R53, 0xf8, !PT ;  /* 0x0000000c00047812 */ /* 0x000fe400078ef835 */
[----:B------:R-:W-:Y:S02]  /*0180*/  LOP3.LUT R48, R0, 0xc, R53, 0xf8, !PT ;  /* 0x0000000c00307812 */ /* 0x000fe400078ef835 */
[C---:B------:R-:W-:Y:S01]  /*0190*/  ISETP.GE.AND P0, PT, R4.reuse, 0x80, PT ;  /* 0x000000800400780c */ /* 0x040fe20003f06270 */
[----:B-----5:R-:W-:Y:S01]  /*01a0*/  IMAD.WIDE R38, R4, 0x4, R38 ;  /* 0x0000000404267825 */ /* 0x020fe200078e0226 */
[----:B------:R-:W-:-:S03]  /*01b0*/  SGXT.U32 R3, R3, 0x6 ;  /* 0x000000060303781a */ /* 0x000fc60000000000 */
[----:B--2---:R-:W-:Y:S01]  /*01c0*/  IMAD.WIDE R50, R48, 0x4, R50 ;  /* 0x0000000430327825 */ /* 0x004fe200078e0232 */
[----:B----4-:R-:W-:-:S04]  /*01d0*/  PRMT R3, R3, 0x6540, R54 ;  /* 0x0000654003037816 */ /* 0x010fc80000000036 */
[C---:B------:R-:W-:Y:S01]  /*01e0*/  LOP3.LUT R2, R3.reuse, 0x40, RZ, 0xfc, !PT ;  /* 0x0000004003027812 */ /* 0x040fe200078efcff */
[C---:B------:R-:W-:Y:S01]  /*01f0*/  IMAD R37, R3.reuse, 0x80, R4 ;  /* 0x0000008003257824 */ /* 0x040fe200078e0204 */
[C---:B------:R-:W-:Y:S01]  /*0200*/  LOP3.LUT R45, R3.reuse, 0x80, RZ, 0xfc, !PT ;  /* 0x00000080032d7812 */ /* 0x040fe200078efcff */
[----:B------:R-:W2:Y:S01]  /*0210*/  @!P0 LDG.E.EL.128 R24, desc[UR6][R50.64] ;  /* 0x0000000632188981 */ /* 0x000ea2000c2e1d00 */
[----:B------:R-:W-:Y:S01]  /*0220*/  LOP3.LUT R43, R3, 0xc0, RZ, 0xfc, !PT ;  /* 0x000000c0032b7812 */ /* 0x000fe200078efcff */
[----:B0-----:R-:W-:Y:S01]  /*0230*/  IMAD.WIDE R28, R37, 0x4, R30 ;  /* 0x00000004251c7825 */ /* 0x001fe200078e021e */
[----:B------:R-:W-:Y:S01]  /*0240*/  ISETP.LT.AND P1, PT, R3, 0x100, !P0 ;  /* 0x000001000300780c */ /* 0x000fe20004721270 */
[----:B------:R-:W3:Y:S01]  /*0250*/  @!P0 LDG.E.EL.128 R20, desc[UR6][R38.64] ;  /* 0x0000000626148981 */ /* 0x000ee2000c2e1d00 */
[C---:B------:R-:W-:Y:S01]  /*0260*/  ISETP.LT.AND P2, PT, R2.reuse, 0x100, !P0 ;  /* 0x000001000200780c */ /* 0x040fe20004741270 */
[--C-:B------:R-:W-:Y:S01]  /*0270*/  IMAD R3, R2, 0x80, R4.reuse ;  /* 0x0000008002037824 */ /* 0x100fe200078e0204 */
[C---:B------:R-:W-:Y:S01]  /*0280*/  ISETP.LT.AND P3, PT, R45.reuse, 0x100, !P0 ;  /* 0x000001002d00780c */ /* 0x040fe20004761270 */
[--C-:B------:R-:W-:Y:S01]  /*0290*/  IMAD R45, R45, 0x80, R4.reuse ;  /* 0x000000802d2d7824 */ /* 0x100fe200078e0204 */
[C---:B------:R-:W-:Y:S01]  /*02a0*/  ISETP.LT.AND P4, PT, R43.reuse, 0x100, !P0 ;  /* 0x000001002b00780c */ /* 0x040fe20004781270 */
[----:B------:R-:W-:Y:S01]  /*02b0*/  IMAD R43, R43, 0x80, R4 ;  /* 0x000000802b2b7824 */ /* 0x000fe200078e0204 */
[----:B------:R-:W-:Y:S01]  /*02c0*/  CS2R R4, SRZ ;  /* 0x0000000000047805 */ /* 0x000fe2000001ff00 */
[----:B------:R-:W-:-:S04]  /*02d0*/  IMAD.WIDE R32, R45, 0x4, R30 ;  /* 0x000000042d207825 */ /* 0x000fc800078e021e */
[--C-:B------:R-:W-:Y:S01]  /*02e0*/  IMAD.WIDE R34, R43, 0x4, R30.reuse ;  /* 0x000000042b227825 */ /* 0x100fe200078e021e */
[----:B------:R0:W3:Y:S03]  /*02f0*/  @P1 LDG.E.EL.128 R4, desc[UR6][R28.64] ;  /* 0x000000061c041981 */ /* 0x0000e6000c2e1d00 */
[----:B------:R-:W-:Y:S01]  /*0300*/  IMAD.WIDE R30, R3, 0x4, R30 ;  /* 0x00000004031e7825 */ /* 0x000fe200078e021e */
[----:B------:R-:W4:Y:S04]  /*0310*/  @P3 LDG.E.EL.128 R12, desc[UR6][R32.64] ;  /* 0x00000006200c3981 */ /* 0x000f28000c2e1d00 */
[----:B------:R-:W5:Y:S04]  /*0320*/  @P4 LDG.E.EL.128 R16, desc[UR6][R34.64] ;  /* 0x0000000622104981 */ /* 0x000f68000c2e1d00 */
[----:B------:R1:W3:Y:S01]  /*0330*/  @P2 LDG.E.EL.128 R8, desc[UR6][R30.64] ;  /* 0x000000061e082981 */ /* 0x0002e2000c2e1d00 */
[----:B0-----:R-:W-:Y:S01]  /*0340*/  CS2R R28, SRZ ;  /* 0x00000000001c7805 */ /* 0x001fe2000001ff00 */
[----:B------:R-:W-:-:S04]  /*0350*/  IMAD.WIDE R46, R37, 0x4, R40 ;  /* 0x00000004252e7825 */ /* 0x000fc800078e0228 */
[--C-:B------:R-:W-:Y:S02]  /*0360*/  IMAD.WIDE R50, R3, 0x4, R40.reuse ;  /* 0x0000000403327825 */ /* 0x100fe400078e0228 */
[----:B------:R-:W0:Y:S01]  /*0370*/  LDC.64 R2, c[0x0][0x230] ;  /* 0x00008c00ff027b82 */ /* 0x000e220000000a00 */
[----:B-1----:R-:W-:Y:S01]  /*0380*/  CS2R R30, SRZ ;  /* 0x00000000001e7805 */ /* 0x002fe2000001ff00 */
[----:B------:R-:W-:-:S04]  /*0390*/  IMAD.WIDE R44, R45, 0x4, R40 ;  /* 0x000000042d2c7825 */ /* 0x000fc800078e0228 */
[----:B------:R-:W-:Y:S01]  /*03a0*/  IMAD.WIDE R56, R43, 0x4, R40 ;  /* 0x000000042b387825 */ /* 0x000fe200078e0228 */
[----:B------:R-:W-:Y:S02]  /*03b0*/  CS2R R40, SRZ ;  /* 0x0000000000287805 */ /* 0x000fe4000001ff00 */
[----:B------:R-:W-:Y:S01]  /*03c0*/  CS2R R42, SRZ ;  /* 0x00000000002a7805 */ /* 0x000fe2000001ff00 */
[----:B------:R1:W5:Y:S01]  /*03d0*/  @P1 LDG.E.EL.128 R28, desc[UR6][R46.64] ;  /* 0x000000062e1c1981 */ /* 0x000362000c2e1d00 */
[----:B------:R-:W-:Y:S02]  /*03e0*/  CS2R R32, SRZ ;  /* 0x0000000000207805 */ /* 0x000fe4000001ff00 */
[----:B------:R-:W-:Y:S02]  /*03f0*/  CS2R R34, SRZ ;  /* 0x0000000000227805 */ /* 0x000fe4000001ff00 */
[----:B------:R-:W5:Y:S04]  /*0400*/  @P4 LDG.E.EL.128 R40, desc[UR6][R56.64] ;  /* 0x0000000638284981 */ /* 0x000f68000c2e1d00 */
[----:B------:R-:W5:Y:S01]  /*0410*/  @P2 LDG.E.EL.128 R32, desc[UR6][R50.64] ;  /* 0x0000000632202981 */ /* 0x000f62000c2e1d00 */
[----:B------:R-:W-:-:S02]  /*0420*/  CS2R R36, SRZ ;  /* 0x0000000000247805 */ /* 0x000fc4000001ff00 */
[----:B------:R-:W-:Y:S02]  /*0430*/  CS2R R38, SRZ ;  /* 0x0000000000267805 */ /* 0x000fe4000001ff00 */
[----:B-1----:R-:W-:Y:S01]  /*0440*/  CS2R R46, SRZ ;  /* 0x00000000002e7805 */ /* 0x002fe2000001ff00 */
[----:B0-----:R-:W-:-:S03]  /*0450*/  IMAD.WIDE R2, R48, 0x4, R2 ;  /* 0x0000000430027825 */ /* 0x001fc600078e0202 */
[----:B------:R0:W5:Y:S02]  /*0460*/  @P3 LDG.E.EL.128 R36, desc[UR6][R44.64] ;  /* 0x000000062c243981 */ /* 0x000164000c2e1d00 */
[----:B0-----:R-:W-:-:S06]  /*0470*/  CS2R R44, SRZ ;  /* 0x00000000002c7805 */ /* 0x001fcc000001ff00 */
[----:B------:R0:W5:Y:S01]  /*0480*/  @!P0 LDG.E.EL.128 R44, desc[UR6][R2.64] ;  /* 0x00000006022c8981 */ /* 0x000162000c2e1d00 */
[----:B--2---:R-:W-:Y:S01]  /*0490*/  FADD R24, R24, 9.9999997473787516356e-06 ;  /* 0x3727c5ac18187421 */ /* 0x004fe20000000000 */
[----:B------:R-:W-:-:S05]  /*04a0*/  FADD R25, R25, 9.9999997473787516356e-06 ;  /* 0x3727c5ac19197421 */ /* 0x000fca0000000000 */
[----:B------:R-:W1:Y:S08]  /*04b0*/  MUFU.SQRT R24, R24 ;  /* 0x0000001800187308 */ /* 0x000e700000002000 */
[----:B------:R-:W2:Y:S01]  /*04c0*/  MUFU.SQRT R25, R25 ;  /* 0x0000001900197308 */ /* 0x000ea20000002000 */
[C---:B-1----:R-:W-:Y:S02]  /*04d0*/  FSETP.GT.AND P1, PT, R24.reuse, 8.50705917302346158658e+37, PT ;  /* 0x7e8000001800780b */ /* 0x042fe40003f24000 */
[----:B------:R-:W-:Y:S01]  /*04e0*/  FSETP.GEU.AND P4, PT, R24, 1.175494350822287508e-38, PT ;  /* 0x008000001800780b */ /* 0x000fe20003f8e000 */
[----:B------:R-:W-:Y:S01]  /*04f0*/  FADD R27, R27, 9.9999997473787516356e-06 ;  /* 0x3727c5ac1b1b7421 */ /* 0x000fe20000000000 */
[----:B--2---:R-:W-:-:S02]  /*0500*/  FSETP.GT.AND P2, PT, R25, 8.50705917302346158658e+37, PT ;  /* 0x7e8000001900780b */ /* 0x004fc40003f44000 */
[----:B------:R-:W-:-:S07]  /*0510*/  FSETP.GEU.AND P5, PT, R25, 1.175494350822287508e-38, PT ;  /* 0x008000001900780b */ /* 0x000fce0003fae000 */
[----:B------:R-:W-:Y:S01]  /*0520*/  @P1 FMUL R24, R24, 0.25 ;  /* 0x3e80000018181820 */ /* 0x000fe20000400000 */
[C---:B---3--:R-:W-:Y:S01]  /*0530*/  FADD R6, -R22.reuse, R6 ;  /* 0x0000000616067221 */ /* 0x048fe20000000100 */
[C---:B----4-:R-:W-:Y:S01]  /*0540*/  FADD R14, -R22.reuse, R14 ;  /* 0x0000000e160e7221 */ /* 0x050fe20000000100 */
[----:B-----5:R-:W-:Y:S01]  /*0550*/  FADD R18, -R22, R18 ;  /* 0x0000001216127221 */ /* 0x020fe20000000100 */
[----:B------:R-:W-:Y:S01]  /*0560*/  @!P4 FMUL R24, R24, 16777216 ;  /* 0x4b8000001818c820 */ /* 0x000fe20000400000 */
[----:B------:R-:W-:Y:S01]  /*0570*/  FADD R10, -R22, R10 ;  /* 0x0000000a160a7221 */ /* 0x000fe20000000100 */
[----:B------:R-:W1:Y:S01]  /*0580*/  MUFU.SQRT R27, R27 ;  /* 0x0000001b001b7308 */ /* 0x000e620000002000 */
[C---:B------:R-:W-:Y:S01]  /*0590*/  FADD R22, -R21.reuse, R5 ;  /* 0x0000000515167221 */ /* 0x040fe20000000100 */
[C---:B------:R-:W-:Y:S01]  /*05a0*/  FADD R13, -R21.reuse, R13 ;  /* 0x0000000d150d7221 */ /* 0x040fe20000000100 */
[C---:B------:R-:W-:Y:S01]  /*05b0*/  FADD R17, -R21.reuse, R17 ;  /* 0x0000001115117221 */ /* 0x040fe20000000100 */
[----:B------:R-:W-:Y:S01]  /*05c0*/  FADD R21, -R21, R9 ;  /* 0x0000000915157221 */ /* 0x000fe20000000100 */
[----:B------:R-:W-:Y:S01]  /*05d0*/  @P2 FMUL R25, R25, 0.25 ;  /* 0x3e80000019192820 */ /* 0x000fe20000400000 */
[----:B------:R-:W-:-:S02]  /*05e0*/  IMAD.MOV.U32 R5, RZ, RZ, 0x3e800000 ;  /* 0x3e800000ff057424 */ /* 0x000fc400078e00ff */
[----:B------:R-:W2:Y:S01]  /*05f0*/  MUFU.RCP R9, R24 ;  /* 0x0000001800097308 */ /* 0x000ea20000001000 */
[----:B------:R-:W-:Y:S02]  /*0600*/  @!P5 FMUL R25, R25, 16777216 ;  /* 0x4b8000001919d820 */ /* 0x000fe40000400000 */
[----:B0-----:R-:W-:Y:S02]  /*0610*/  FSEL R2, R5, 1, P1 ;  /* 0x3f80000005027808 */ /* 0x001fe40000800000 */
[----:B-1----:R-:W-:-:S03]  /*0620*/  FSETP.GT.AND P3, PT, R27, 8.50705917302346158658e+37, PT ;  /* 0x7e8000001b00780b */ /* 0x002fc60003f64000 */
[----:B------:R-:W0:Y:S01]  /*0630*/  MUFU.RCP R25, R25 ;  /* 0x0000001900197308 */ /* 0x000e220000001000 */
[----:B------:R-:W-:Y:S01]  /*0640*/  @!P4 FMUL R2, R2, 16777216 ;  /* 0x4b8000000202c820 */ /* 0x000fe20000400000 */
[----:B------:R-:W-:-:S03]  /*0650*/  FSETP.GEU.AND P1, PT, R27, 1.175494350822287508e-38, PT ;  /* 0x008000001b00780b */ /* 0x000fc60003f2e000 */
[----:B--2---:R-:W-:Y:S01]  /*0660*/  FMUL R9, R9, R2 ;  /* 0x0000000209097220 */ /* 0x004fe20000400000 */
[----:B------:R-:W-:-:S05]  /*0670*/  FSEL R2, R5, 1, P2 ;  /* 0x3f80000005027808 */ /* 0x000fca0001000000 */
[----:B------:R-:W-:Y:S01]  /*0680*/  @!P5 FMUL R2, R2, 16777216 ;  /* 0x4b8000000202d820 */ /* 0x000fe20000400000 */
[----:B------:R-:W-:-:S03]  /*0690*/  @P3 FMUL R27, R27, 0.25 ;  /* 0x3e8000001b1b3820 */ /* 0x000fc60000400000 */
[----:B0-----:R-:W-:Y:S02]  /*06a0*/  FMUL R50, R25, R2 ;  /* 0x0000000219327220 */ /* 0x001fe40000400000 */
[----:B------:R-:W0:Y:S01]  /*06b0*/  LDC.64 R2, c[0x0][0x238] ;  /* 0x00008e00ff027b82 */ /* 0x000e220000000a00 */
[----:B------:R-:W-:-:S06]  /*06c0*/  @!P1 FMUL R27, R27, 16777216 ;  /* 0x4b8000001b1b9820 */ /* 0x000fcc0000400000 */
[----:B------:R-:W1:Y:S01]  /*06d0*/  MUFU.RCP R27, R27 ;  /* 0x0000001b001b7308 */ /* 0x000e620000001000 */
[----:B------:R-:W-:-:S05]  /*06e0*/  FSEL R24, R5, 1, P3 ;  /* 0x3f80000005187808 */ /* 0x000fca0001800000 */
[----:B------:R-:W-:Y:S01]  /*06f0*/  @!P1 FMUL R24, R24, 16777216 ;  /* 0x4b80000018189820 */ /* 0x000fe20000400000 */
[C---:B------:R-:W-:Y:S01]  /*0700*/  FMUL R22, R50.reuse, R22 ;  /* 0x0000001632167220 */ /* 0x040fe20000400000 */
[C---:B------:R-:W-:Y:S01]  /*0710*/  FMUL R56, R50.reuse, R13 ;  /* 0x0000000d32387220 */ /* 0x040fe20000400000 */
[C---:B------:R-:W-:Y:S01]  /*0720*/  FMUL R17, R50.reuse, R17 ;  /* 0x0000001132117220 */ /* 0x040fe20000400000 */
[----:B-1----:R-:W-:Y:S01]  /*0730*/  FMUL R58, R27, R24 ;  /* 0x000000181b3a7220 */ /* 0x002fe20000400000 */
[----:B------:R-:W-:Y:S01]  /*0740*/  FMUL R24, R50, R21 ;  /* 0x0000001532187220 */ /* 0x000fe20000400000 */
[----:B0-----:R-:W-:Y:S01]  /*0750*/  IMAD.WIDE R2, R48, 0x4, R2 ;  /* 0x0000000430027825 */ /* 0x001fe200078e0202 */
[----:B------:R-:W-:Y:S02]  /*0760*/  CS2R R48, SRZ ;  /* 0x0000000000307805 */ /* 0x000fe4000001ff00 */
[----:B------:R-:W-:-:S06]  /*0770*/  CS2R R50, SRZ ;  /* 0x0000000000327805 */ /* 0x000fcc000001ff00 */
[----:B------:R0:W2:Y:S01]  /*0780*/  @!P0 LDG.E.EL.128 R48, desc[UR6][R2.64] ;  /* 0x0000000602308981 */ /* 0x0000a2000c2e1d00 */
[C---:B------:R-:W-:Y:S01]  /*0790*/  FADD R11, -R23.reuse, R11 ;  /* 0x0000000b170b7221 */ /* 0x040fe20000000100 */
[----:B------:R-:W-:-:S03]  /*07a0*/  FADD R7, -R23, R7 ;  /* 0x0000000717077221 */ /* 0x000fc60000000100 */
[----:B------:R-:W-:Y:S01]  /*07b0*/  FMUL R60, R58, R11 ;  /* 0x0000000b3a3c7220 */ /* 0x000fe20000400000 */
[----:B------:R-:W-:Y:S01]  /*07c0*/  FADD R11, R26, 9.9999997473787516356e-06 ;  /* 0x3727c5ac1a0b7421 */ /* 0x000fe20000000000 */
[----:B------:R-:W-:Y:S02]  /*07d0*/  FMUL R13, R58, R7 ;  /* 0x000000073a0d7220 */ /* 0x000fe40000400000 */
[----:B------:R-:W1:Y:S03]  /*07e0*/  S2R R7, SR_TID.X ;  /* 0x0000000000077919 */ /* 0x000e660000002100 */
[----:B------:R-:W3:Y:S01]  /*07f0*/  MUFU.SQRT R11, R11 ;  /* 0x0000000b000b7308 */ /* 0x000ee20000002000 */
[----:B------:R-:W4:Y:S01]  /*0800*/  S2UR UR5, SR_CgaCtaId ;  /* 0x00000000000579c3 */ /* 0x000f220000008800 */
[C---:B------:R-:W-:Y:S01]  /*0810*/  FADD R15, -R23.reuse, R15 ;  /* 0x0000000f170f7221 */ /* 0x040fe20000000100 */
[----:B------:R-:W-:Y:S01]  /*0820*/  FADD R19, -R23, R19 ;  /* 0x0000001317137221 */ /* 0x000fe20000000100 */
[----:B---3--:R-:W-:-:S02]  /*0830*/  FSETP.GT.AND P0, PT, R11, 8.50705917302346158658e+37, PT ;  /* 0x7e8000000b00780b */ /* 0x008fc40003f04000 */
[----:B------:R-:W-:Y:S01]  /*0840*/  FSETP.GEU.AND P1, PT, R11, 1.175494350822287508e-38, PT ;  /* 0x008000000b00780b */ /* 0x000fe20003f2e000 */
[----:B0-----:R-:W-:Y:S02]  /*0850*/  IMAD.SHL.U32 R3, R52, 0x400, RZ ;  /* 0x0000040034037824 */ /* 0x001fe400078e00ff */
[C---:B------:R-:W-:Y:S01]  /*0860*/  FMUL R15, R58.reuse, R15 ;  /* 0x0000000f3a0f7220 */ /* 0x040fe20000400000 */
[----:B------:R-:W-:Y:S01]  /*0870*/  UMOV UR4, 0x400 ;  /* 0x0000040000047882 */ /* 0x000fe20000000000 */
[----:B------:R-:W-:-:S06]  /*0880*/  FMUL R58, R58, R19 ;  /* 0x000000133a3a7220 */ /* 0x000fcc0000400000 */
[----:B------:R-:W-:Y:S01]  /*0890*/  @P0 FMUL R11, R11, 0.25 ;  /* 0x3e8000000b0b0820 */ /* 0x000fe20000400000 */
[----:B----4-:R-:W-:Y:S01]  /*08a0*/  UPRMT UR4, UR5, 0x654, UR4 ;  /* 0x0000065405047896 */ /* 0x010fe20008000004 */
[----:B------:R-:W-:Y:S02]  /*08b0*/  LOP3.LUT R3, R3, 0xc00, RZ, 0xc0, !PT ;  /* 0x00000c0003037812 */ /* 0x000fe400078ec0ff */
[----:B------:R-:W-:Y:S02]  /*08c0*/  @!P1 FMUL R11, R11, 16777216 ;  /* 0x4b8000000b0b9820 */ /* 0x000fe40000400000 */
[----:B------:R-:W-:-:S04]  /*08d0*/  LOP3.LUT R19, R3, 0x200, RZ, 0xfc, !PT ;  /* 0x0000020003137812 */ /* 0x000fc800078efcff */
[----:B------:R-:W0:Y:S01]  /*08e0*/  MUFU.RCP R11, R11 ;  /* 0x0000000b000b7308 */ /* 0x000e220000001000 */
[----:B------:R-:W-:Y:S01]  /*08f0*/  LOP3.LUT R21, R3, 0x300, RZ, 0xfc, !PT ;  /* 0x0000030003157812 */ /* 0x000fe200078efcff */
[C---:B------:R-:W-:Y:S01]  /*0900*/  FADD R4, -R20.reuse, R4 ;  /* 0x0000000414047221 */ /* 0x040fe20000000100 */
[----:B------:R-:W-:Y:S02]  /*0910*/  LEA.HI R19, R19, UR4, RZ, 0x1c ;  /* 0x0000000413137c11 */ /* 0x000fe4000f8fe0ff */
[----:B------:R-:W-:Y:S01]  /*0920*/  LEA.HI R21, R21, UR4, RZ, 0x1c ;  /* 0x0000000415157c11 */ /* 0x000fe2000f8fe0ff */
[C---:B------:R-:W-:Y:S01]  /*0930*/  FADD R8, -R20.reuse, R8 ;  /* 0x0000000814087221 */ /* 0x040fe20000000100 */
[C---:B------:R-:W-:Y:S01]  /*0940*/  FADD R12, -R20.reuse, R12 ;  /* 0x0000000c140c7221 */ /* 0x040fe20000000100 */
[----:B------:R-:W-:-:S03]  /*0950*/  FADD R16, -R20, R16 ;  /* 0x0000001014107221 */ /* 0x000fc60000000100 */
[----:B------:R-:W-:Y:S01]  /*0960*/  FMUL R25, R9, R12 ;  /* 0x0000000c09197220 */ /* 0x000fe20000400000 */
[----:B------:R-:W-:Y:S01]  /*0970*/  SHF.R.U32.HI R52, RZ, 0x6, R52 ;  /* 0x00000006ff347819 */ /* 0x000fe20000011634 */
[----:B--2---:R-:W-:Y:S01]  /*0980*/  FFMA R2, R17, R45, R49 ;  /* 0x0000002d11027223 */ /* 0x004fe20000000031 */
[----:B-1----:R-:W-:Y:S01]  /*0990*/  SHF.R.U32.HI R17, RZ, 0x2, R7 ;  /* 0x00000002ff117819 */ /* 0x002fe20000011607 */
[-CC-:B------:R-:W-:Y:S01]  /*09a0*/  FFMA R26, R58, R47.reuse, R51.reuse ;  /* 0x0000002f3a1a7223 */ /* 0x180fe20000000033 */
[-CC-:B------:R-:W-:Y:S02]  /*09b0*/  FFMA R58, R15, R47.reuse, R51.reuse ;  /* 0x0000002f0f3a7223 */ /* 0x180fe40000000033 */
[----:B------:R-:W-:Y:S01]  /*09c0*/  SGXT.U32 R17, R17, 0x6 ;  /* 0x000000061111781a */ /* 0x000fe20000000000 */
[-CC-:B------:R-:W-:Y:S01]  /*09d0*/  FFMA R60, R60, R47.reuse, R51.reuse ;  /* 0x0000002f3c3c7223 */ /* 0x180fe20000000033 */
[----:B------:R-:W-:Y:S01]  /*09e0*/  FFMA R47, R13, R47, R51 ;  /* 0x0000002f0d2f7223 */ /* 0x000fe20000000033 */
[----:B------:R-:W-:-:S02]  /*09f0*/  LEA.HI R13, R3, UR4, RZ, 0x1c ;  /* 0x00000004030d7c11 */ /* 0x000fc4000f8fe0ff */
[C---:B------:R-:W-:Y:S02]  /*0a00*/  LOP3.LUT R17, R3.reuse, R17, RZ, 0xfc, !PT ;  /* 0x0000001103117212 */ /* 0x040fe400078efcff */
[----:B------:R-:W-:-:S03]  /*0a10*/  LOP3.LUT R15, R3, 0x100, RZ, 0xfc, !PT ;  /* 0x00000100030f7812 */ /* 0x000fc600078efcff */
[----:B------:R-:W-:Y:S01]  /*0a20*/  IMAD R3, R17, 0x4, R13 ;  /* 0x0000000411037824 */ /* 0x000fe200078e020d */
[----:B------:R-:W-:Y:S02]  /*0a30*/  FSEL R13, R5, 1, P0 ;  /* 0x3f800000050d7808 */ /* 0x000fe40000000000 */
[----:B------:R-:W-:-:S03]  /*0a40*/  LEA.HI R15, R15, UR4, RZ, 0x1c ;  /* 0x000000040f0f7c11 */ /* 0x000fc6000f8fe0ff */
[----:B------:R-:W-:-:S04]  /*0a50*/  @!P1 FMUL R13, R13, 16777216 ;  /* 0x4b8000000d0d9820 */ /* 0x000fc80000400000 */
[----:B0-----:R-:W-:Y:S01]  /*0a60*/  FMUL R11, R11, R13 ;  /* 0x0000000d0b0b7220 */ /* 0x001fe20000400000 */
[----:B------:R-:W-:Y:S01]  /*0a70*/  FMUL R13, R9, R4 ;  /* 0x00000004090d7220 */ /* 0x000fe20000400000 */
[C---:B------:R-:W-:Y:S02]  /*0a80*/  IMAD R5, R17.reuse, 0x4, R15 ;  /* 0x0000000411057824 */ /* 0x040fe400078e020f */
[----:B------:R-:W-:Y:S02]  /*0a90*/  IMAD R19, R17, 0x4, R19 ;  /* 0x0000000411137824 */ /* 0x000fe400078e0213 */
[----:B------:R-:W-:Y:S01]  /*0aa0*/  FMUL R15, R11, R6 ;  /* 0x000000060b0f7220 */ /* 0x000fe20000400000 */
[----:B------:R-:W-:Y:S02]  /*0ab0*/  IMAD R17, R17, 0x4, R21 ;  /* 0x0000000411117824 */ /* 0x000fe400078e0215 */
[----:B------:R-:W-:Y:S01]  /*0ac0*/  FMUL R21, R9, R8 ;  /* 0x0000000809157220 */ /* 0x000fe20000400000 */
[----:B------:R-:W-:Y:S01]  /*0ad0*/  FFMA R13, R13, R44, R48 ;  /* 0x0000002c0d0d7223 */ /* 0x000fe20000000030 */
[-CC-:B------:R-:W-:Y:S01]  /*0ae0*/  FFMA R22, R22, R45.reuse, R49.reuse ;  /* 0x0000002d16167223 */ /* 0x180fe20000000031 */
[----:B------:R-:W-:Y:S01]  /*0af0*/  FMUL R23, R11, R10 ;  /* 0x0000000a0b177220 */ /* 0x000fe20000400000 */
[----:B------:R-:W-:Y:S01]  /*0b00*/  FFMA R15, R15, R46, R50 ;  /* 0x0000002e0f0f7223 */ /* 0x000fe20000000032 */
[----:B------:R-:W-:Y:S01]  /*0b10*/  FFMA R21, R21, R44, R48 ;  /* 0x0000002c15157223 */ /* 0x000fe20000000030 */
[-CC-:B------:R-:W-:Y:S01]  /*0b20*/  FFMA R56, R56, R45.reuse, R49.reuse ;  /* 0x0000002d38387223 */ /* 0x180fe20000000031 */
[----:B------:R-:W-:Y:S01]  /*0b30*/  FFMA R24, R24, R45, R49 ;  /* 0x0000002d18187223 */ /* 0x000fe20000000031 */
[----:B------:R-:W-:Y:S01]  /*0b40*/  FSETP.GEU.AND P2, PT, R13, -R28, PT ;  /* 0x8000001c0d00720b */ /* 0x000fe20003f4e000 */
[----:B------:R-:W-:Y:S01]  /*0b50*/  FMUL R45, R9, R16 ;  /* 0x00000010092d7220 */ /* 0x000fe20000400000 */
[----:B------:R-:W-:Y:S01]  /*0b60*/  FMUL R27, R11, R14 ;  /* 0x0000000e0b1b7220 */ /* 0x000fe20000400000 */
[----:B------:R-:W-:Y:S01]  /*0b70*/  FFMA R23, R23, R46, R50 ;  /* 0x0000002e17177223 */ /* 0x000fe20000000032 */
[----:B------:R-:W-:Y:S01]  /*0b80*/  FADD R13, R13, R28 ;  /* 0x0000001c0d0d7221 */ /* 0x000fe20000000000 */
[C---:B------:R-:W-:Y:S01]  /*0b90*/  FSETP.GEU.AND P3, PT, R22.reuse, -R29, PT ;  /* 0x8000001d1600720b */ /* 0x040fe20003f6e000 */
[----:B------:R-:W-:Y:S01]  /*0ba0*/  FADD R22, R22, R29 ;  /* 0x0000001d16167221 */ /* 0x000fe20000000000 */
[----:B------:R-:W-:Y:S01]  /*0bb0*/  LOP3.LUT R9, R53, 0xfc, RZ, 0xc0, !PT ;  /* 0x000000fc35097812 */ /* 0x000fe200078ec0ff */
[----:B------:R-:W-:Y:S01]  /*0bc0*/  FFMA R25, R25, R44, R48 ;  /* 0x0000002c19197223 */ /* 0x000fe20000000030 */
[C---:B------:R-:W-:Y:S01]  /*0bd0*/  FSETP.GEU.AND P4, PT, R15.reuse, -R30, PT ;  /* 0x8000001e0f00720b */ /* 0x040fe20003f8e000 */
[----:B------:R-:W-:Y:S01]  /*0be0*/  FADD R15, R15, R30 ;  /* 0x0000001e0f0f7221 */ /* 0x000fe20000000000 */
[C---:B------:R-:W-:Y:S01]  /*0bf0*/  FSETP.GEU.AND P5, PT, R47.reuse, -R31, PT ;  /* 0x8000001f2f00720b */ /* 0x040fe20003fae000 */
[----:B------:R-:W-:Y:S01]  /*0c00*/  FADD R31, R47, R31 ;  /* 0x0000001f2f1f7221 */ /* 0x000fe20000000000 */
[----:B------:R-:W-:Y:S01]  /*0c10*/  FSETP.GEU.AND P6, PT, R21, -R32, PT ;  /* 0x800000201500720b */ /* 0x000fe20003fce000 */
[----:B------:R-:W-:Y:S01]  /*0c20*/  FMUL R11, R11, R18 ;  /* 0x000000120b0b7220 */ /* 0x000fe20000400000 */
[----:B------:R-:W-:Y:S01]  /*0c30*/  FFMA R27, R27, R46, R50 ;  /* 0x0000002e1b1b7223 */ /* 0x000fe20000000032 */
[----:B------:R-:W-:Y:S01]  /*0c40*/  FADD R21, R21, R32 ;  /* 0x0000002015157221 */ /* 0x000fe20000000000 */
[C---:B------:R-:W-:Y:S01]  /*0c50*/  FSETP.GEU.AND P0, PT, R24.reuse, -R33, PT ;  /* 0x800000211800720b */ /* 0x040fe20003f0e000 */
[----:B------:R-:W-:Y:S01]  /*0c60*/  FADD R24, R24, R33 ;  /* 0x0000002118187221 */ /* 0x000fe20000000000 */
[----:B------:R-:W-:Y:S01]  /*0c70*/  PRMT R54, R9, 0x6540, R54 ;  /* 0x0000654009367816 */ /* 0x000fe20000000036 */
[----:B------:R-:W-:Y:S01]  /*0c80*/  FFMA R9, R45, R44, R48 ;  /* 0x0000002c2d097223 */ /* 0x000fe20000000030 */
[C---:B------:R-:W-:Y:S01]  /*0c90*/  FSETP.GEU.AND P1, PT, R23.reuse, -R34, PT ;  /* 0x800000221700720b */ /* 0x040fe20003f2e000 */
[----:B------:R-:W-:Y:S01]  /*0ca0*/  FADD R23, R23, R34 ;  /* 0x0000002217177221 */ /* 0x000fe20000000000 */
[----:B------:R-:W-:-:S02]  /*0cb0*/  FSEL R4, R13, RZ, P2 ;  /* 0x000000ff0d047208 */ /* 0x000fc40001000000 */
[C---:B------:R-:W-:Y:S01]  /*0cc0*/  FSETP.GEU.AND P2, PT, R60.reuse, -R35, PT ;  /* 0x800000233c00720b */ /* 0x040fe20003f4e000 */
[----:B------:R-:W-:Y:S01]  /*0cd0*/  FADD R35, R60, R35 ;  /* 0x000000233c237221 */ /* 0x000fe20000000000 */
[----:B------:R-:W-:Y:S01]  /*0ce0*/  FSEL R22, R22, RZ, P3 ;  /* 0x000000ff16167208 */ /* 0x000fe20001800000 */
[----:B------:R-:W-:Y:S01]  /*0cf0*/  FFMA R11, R11, R46, R50 ;  /* 0x0000002e0b0b7223 */ /* 0x000fe20000000032 */
[C---:B------:R-:W-:Y:S01]  /*0d00*/  FSETP.GEU.AND P3, PT, R25.reuse, -R36, PT ;  /* 0x800000241900720b */ /* 0x040fe20003f6e000 */
[----:B------:R-:W-:Y:S01]  /*0d10*/  FADD R25, R25, R36 ;  /* 0x0000002419197221 */ /* 0x000fe20000000000 */
[----:B------:R-:W-:Y:S02]  /*0d20*/  FSEL R6, R15, RZ, P4 ;  /* 0x000000ff0f067208 */ /* 0x000fe40002000000 */
[C---:B------:R-:W-:Y:S01]  /*0d30*/  FSETP.GEU.AND P4, PT, R56.reuse, -R37, PT ;  /* 0x800000253800720b */ /* 0x040fe20003f8e000 */
[----:B------:R-:W-:Y:S01]  /*0d40*/  FADD R37, R56, R37 ;  /* 0x0000002538257221 */ /* 0x000fe20000000000 */
[----:B------:R-:W-:Y:S01]  /*0d50*/  FSEL R8, R31, RZ, P5 ;  /* 0x000000ff1f087208 */ /* 0x000fe20002800000 */
[----:B------:R0:W-:Y:S01]  /*0d60*/  STS [R3], R4 ;  /* 0x0000000403007388 */ /* 0x0001e20000000800 */
[C---:B------:R-:W-:Y:S01]  /*0d70*/  FSETP.GEU.AND P5, PT, R27.reuse, -R38, PT ;  /* 0x800000261b00720b */ /* 0x040fe20003fae000 */
[----:B------:R-:W-:Y:S01]  /*0d80*/  FADD R27, R27, R38 ;  /* 0x000000261b1b7221 */ /* 0x000fe20000000000 */
[----:B------:R-:W-:Y:S01]  /*0d90*/  FSEL R10, R21, RZ, P6 ;  /* 0x000000ff150a7208 */ /* 0x000fe20003000000 */
[----:B------:R-:W-:Y:S01]  /*0da0*/  STS [R5+0x400], R22 ;  /* 0x0004001605007388 */ /* 0x000fe20000000800 */
[C---:B------:R-:W-:Y:S01]  /*0db0*/  FSETP.GEU.AND P6, PT, R58.reuse, -R39, PT ;  /* 0x800000273a00720b */ /* 0x040fe20003fce000 */
[----:B------:R-:W-:Y:S01]  /*0dc0*/  FADD R39, R58, R39 ;  /* 0x000000273a277221 */ /* 0x000fe20000000000 */
[----:B------:R-:W-:Y:S01]  /*0dd0*/  FSEL R24, R24, RZ, P0 ;  /* 0x000000ff18187208 */ /* 0x000fe20000000000 */
[----:B------:R1:W-:Y:S01]  /*0de0*/  STS [R19+0x800], R6 ;  /* 0x0008000613007388 */ /* 0x0003e20000000800 */
[C---:B------:R-:W-:Y:S01]  /*0df0*/  FSETP.GEU.AND P0, PT, R9.reuse, -R40, PT ;  /* 0x800000280900720b */ /* 0x040fe20003f0e000 */
[----:B------:R-:W-:Y:S01]  /*0e00*/  FADD R9, R9, R40 ;  /* 0x0000002809097221 */ /* 0x000fe20000000000 */
[----:B------:R-:W-:Y:S01]  /*0e10*/  FSEL R12, R23, RZ, P1 ;  /* 0x000000ff170c7208 */ /* 0x000fe20000800000 */
[----:B------:R-:W-:Y:S01]  /*0e20*/  STS [R17+0xc00], R8 ;  /* 0x000c000811007388 */ /* 0x000fe20000000800 */
        /* <DEDUP_REMOVED lines=12> */
[----:B------:R-:W-:-:S02]  /*0ef0*/  FSEL R20, R27, RZ, P5 ;  /* 0x000000ff1b147208 */ /* 0x000fc40002800000 */
[----:B0-----:R-:W-:Y:S01]  /*0f00*/  FSEL R4, R39, RZ, P6 ;  /* 0x000000ff27047208 */ /* 0x001fe20003000000 */
[----:B------:R-:W-:Y:S01]  /*0f10*/  STS [R17+0xd00], R14 ;  /* 0x000d000e11007388 */ /* 0x000fe20000000800 */
[----:B-1----:R-:W-:Y:S02]  /*0f20*/  FSEL R6, R9, RZ, P0 ;  /* 0x000000ff09067208 */ /* 0x002fe40000000000 */
[----:B------:R-:W-:Y:S01]  /*0f30*/  FSEL R2, R2, RZ, P1 ;  /* 0x000000ff02027208 */ /* 0x000fe20000800000 */
[----:B------:R0:W-:Y:S01]  /*0f40*/  STS [R3+0x200], R16 ;  /* 0x0002001003007388 */ /* 0x0001e20000000800 */
[----:B------:R-:W-:-:S03]  /*0f50*/  FSEL R26, R26, RZ, P3 ;  /* 0x000000ff1a1a7208 */ /* 0x000fc60001800000 */
[----:B------:R-:W-:Y:S04]  /*0f60*/  STS [R5+0x600], R18 ;  /* 0x0006001205007388 */ /* 0x000fe80000000800 */
[----:B------:R-:W-:Y:S01]  /*0f70*/  STS [R19+0xa00], R20 ;  /* 0x000a001413007388 */ /* 0x000fe20000000800 */
[----:B0-----:R-:W-:-:S03]  /*0f80*/  FSEL R16, R11, RZ, P2 ;  /* 0x000000ff0b107208 */ /* 0x001fc60001000000 */
[----:B------:R0:W-:Y:S01]  /*0f90*/  STS [R17+0xe00], R4 ;  /* 0x000e000411007388 */ /* 0x0001e20000000800 */
[----:B------:R-:W-:-:S03]  /*0fa0*/  LOP3.LUT R53, R53, 0x3fc, RZ, 0xc0, !PT ;  /* 0x000003fc35357812 */ /* 0x000fc600078ec0ff */
[----:B------:R1:W-:Y:S04]  /*0fb0*/  STS [R3+0x300], R6 ;  /* 0x0003000603007388 */ /* 0x0003e80000000800 */
[----:B------:R-:W-:Y:S04]  /*0fc0*/  STS [R5+0x700], R2 ;  /* 0x0007000205007388 */ /* 0x000fe80000000800 */
[----:B------:R2:W-:Y:S01]  /*0fd0*/  STS [R19+0xb00], R16 ;  /* 0x000b001013007388 */ /* 0x0005e20000000800 */
[----:B------:R-:W-:-:S03]  /*0fe0*/  LOP3.LUT R8, R53, 0x400, RZ, 0xfc, !PT ;  /* 0x0000040035087812 */ /* 0x000fc600078efcff */
[----:B------:R3:W-:Y:S01]  /*0ff0*/  STS [R17+0xf00], R26 ;  /* 0x000f001a11007388 */ /* 0x0007e20000000800 */
[----:B------:R-:W-:Y:S02]  /*1000*/  LOP3.LUT R9, R53, 0x800, RZ, 0xfc, !PT ;  /* 0x0000080035097812 */ /* 0x000fe400078efcff */
[----:B------:R-:W-:Y:S02]  /*1010*/  SHF.R.U32.HI R7, RZ, 0x2, R7 ;  /* 0x00000002ff077819 */ /* 0x000fe40000011607 */
[----:B------:R-:W-:Y:S02]  /*1020*/  SHF.R.U32.HI R8, RZ, 0x4, R8 ;  /* 0x00000004ff087819 */ /* 0x000fe40000011608 */
[----:B------:R-:W-:Y:S02]  /*1030*/  SHF.R.U32.HI R9, RZ, 0x4, R9 ;  /* 0x00000004ff097819 */ /* 0x000fe40000011609 */
[----:B------:R-:W-:Y:S02]  /*1040*/  LOP3.LUT R7, R7, 0x30, RZ, 0xc0, !PT ;  /* 0x0000003007077812 */ /* 0x000fe400078ec0ff */
[----:B------:R-:W-:-:S02]  /*1050*/  LOP3.LUT R8, R8, 0x70, RZ, 0xc0, !PT ;  /* 0x0000007008087812 */ /* 0x000fc400078ec0ff */
[----:B------:R-:W-:Y:S02]  /*1060*/  LOP3.LUT R9, R9, 0xb0, RZ, 0xc0, !PT ;  /* 0x000000b009097812 */ /* 0x000fe400078ec0ff */
[----:B0-----:R-:W-:Y:S01]  /*1070*/  IADD3 R4, R7, UR4, RZ ;  /* 0x0000000407047c10 */ /* 0x001fe2000fffe0ff */
[----:B------:R-:W-:Y:S02]  /*1080*/  VIADD R8, R8, UR4 ;  /* 0x0000000408087c36 */ /* 0x000fe40008000000 */
[----:B-1----:R-:W-:Y:S02]  /*1090*/  VIADD R6, R9, UR4 ;  /* 0x0000000409067c36 */ /* 0x002fe40008000000 */
[C---:B------:R-:W-:Y:S01]  /*10a0*/  IMAD R12, R53.reuse, 0x4, R4 ;  /* 0x00000004350c7824 */ /* 0x040fe200078e0204 */
[----:B------:R-:W-:Y:S01]  /*10b0*/  BAR.SYNC.DEFER_BLOCKING 0x0 ;  /* 0x0000000000007b1d */ /* 0x000fe20000010000 */
[C---:B------:R-:W-:Y:S02]  /*10c0*/  IMAD R8, R53.reuse, 0x4, R8 ;  /* 0x0000000435087824 */ /* 0x040fe400078e0208 */
[----:B------:R-:W-:Y:S01]  /*10d0*/  IMAD R6, R53, 0x4, R6 ;  /* 0x0000000435067824 */ /* 0x000fe200078e0206 */
[----:B------:R-:W-:-:S02]  /*10e0*/  SHF.R.S32.HI R3, RZ, 0x1f, R54 ;  /* 0x0000001fff037819 */ /* 0x000fc40000011436 */
[----:B------:R-:W-:Y:S02]  /*10f0*/  SHF.R.S32.HI R21, RZ, 0x1f, R54 ;  /* 0x0000001fff157819 */ /* 0x000fe40000011436 */
[-C--:B--2---:R-:W-:Y:S02]  /*1100*/  LEA.HI R16, R3, R54.reuse, RZ, 0x6 ;  /* 0x0000003603107211 */ /* 0x084fe400078f30ff */
[----:B------:R-:W0:Y:S01]  /*1110*/  LDC.64 R2, c[0x0][0x240] ;  /* 0x00009000ff027b82 */ /* 0x000e220000000a00 */
[----:B------:R-:W1:Y:S04]  /*1120*/  LDS.128 R12, [R12] ;  /* 0x000000000c0c7984 */ /* 0x000e680000000c00 */
[----:B------:R-:W2:Y:S04]  /*1130*/  LDS.128 R8, [R8+0x1000] ;  /* 0x0010000008087984 */ /* 0x000ea80000000c00 */
[----:B------:R-:W4:Y:S01]  /*1140*/  LDS.128 R4, [R6+0x2000] ;  /* 0x0020000006047984 */ /* 0x000f220000000c00 */
[----:B------:R-:W-:Y:S01]  /*1150*/  IMAD.SHL.U32 R16, R16, 0x80, RZ ;  /* 0x0000008010107824 */ /* 0x000fe200078e00ff */
[----:B------:R-:W-:-:S02]  /*1160*/  LEA.HI R21, R21, R54, RZ, 0x6 ;  /* 0x0000003615157211 */ /* 0x000fc400078f30ff */
[----:B---3--:R-:W-:Y:S02]  /*1170*/  SGXT.U32 R17, R52, 0x2 ;  /* 0x000000023411781a */ /* 0x008fe40000000000 */
[----:B------:R-:W-:Y:S02]  /*1180*/  LOP3.LUT R21, R21, 0xffffffc0, RZ, 0xc0, !PT ;  /* 0xffffffc015157812 */ /* 0x000fe400078ec0ff */
[----:B------:R-:W-:Y:S02]  /*1190*/  LOP3.LUT R19, R16, 0xffffe000, RZ, 0xc0, !PT ;  /* 0xffffe00010137812 */ /* 0x000fe400078ec0ff */
[----:B------:R-:W-:Y:S02]  /*11a0*/  LOP3.LUT R17, R17, R0, RZ, 0xfc, !PT ;  /* 0x0000000011117212 */ /* 0x000fe400078efcff */
[----:B------:R-:W-:Y:S02]  /*11b0*/  LOP3.LUT R0, R53, 0xc00, RZ, 0xfc, !PT ;  /* 0x00000c0035007812 */ /* 0x000fe400078efcff */
[----:B------:R-:W-:-:S02]  /*11c0*/  ISETP.GE.AND P0, PT, R54, 0x100, PT ;  /* 0x000001003600780c */ /* 0x000fc40003f06270 */
[----:B------:R-:W-:Y:S02]  /*11d0*/  IADD3 R23, R19, R54, -R21 ;  /* 0x0000003613177210 */ /* 0x000fe40007ffe815 */
[C---:B------:R-:W-:Y:S02]  /*11e0*/  LOP3.LUT R18, R17.reuse, 0x4, RZ, 0xfc, !PT ;  /* 0x0000000411127812 */ /* 0x040fe400078efcff */
[C---:B------:R-:W-:Y:S02]  /*11f0*/  LOP3.LUT R16, R17.reuse, 0x8, RZ, 0xfc, !PT ;  /* 0x0000000811107812 */ /* 0x040fe400078efcff */
[----:B------:R-:W-:Y:S02]  /*1200*/  SHF.R.U32.HI R19, RZ, 0x4, R0 ;  /* 0x00000004ff137819 */ /* 0x000fe40000011600 */
[C---:B------:R-:W-:Y:S02]  /*1210*/  LOP3.LUT R0, R17.reuse, 0xc, RZ, 0xfc, !PT ;  /* 0x0000000c11007812 */ /* 0x040fe400078efcff */
[----:B------:R-:W-:-:S02]  /*1220*/  ISETP.LT.AND P3, PT, R17, 0x80, !P0 ;  /* 0x000000801100780c */ /* 0x000fc40004761270 */
[----:B------:R-:W-:Y:S02]  /*1230*/  ISETP.LT.AND P2, PT, R18, 0x80, !P0 ;  /* 0x000000801200780c */ /* 0x000fe40004741270 */
[----:B------:R-:W-:Y:S02]  /*1240*/  ISETP.LT.AND P1, PT, R16, 0x80, !P0 ;  /* 0x000000801000780c */ /* 0x000fe40004721270 */
[----:B------:R-:W-:Y:S02]  /*1250*/  LEA R17, R17, R23, 0x6 ;  /* 0x0000001711117211 */ /* 0x000fe400078e30ff */
[----:B------:R-:W-:Y:S02]  /*1260*/  ISETP.LT.AND P0, PT, R0, 0x80, !P0 ;  /* 0x000000800000780c */ /* 0x000fe40004701270 */
[----:B------:R-:W-:Y:S01]  /*1270*/  LOP3.LUT R20, R19, 0xf0, RZ, 0xc0, !PT ;  /* 0x000000f013147812 */ /* 0x000fe200078ec0ff */
[--C-:B------:R-:W-:Y:S02]  /*1280*/  IMAD R19, R18, 0x40, R23.reuse ;  /* 0x0000004012137824 */ /* 0x100fe400078e0217 */
[----:B------:R-:W-:-:S02]  /*1290*/  IMAD R21, R16, 0x40, R23 ;  /* 0x0000004010157824 */ /* 0x000fc400078e0217 */
[----:B0-----:R-:W-:-:S04]  /*12a0*/  IMAD.WIDE R16, R17, 0x4, R2 ;  /* 0x0000000411107825 */ /* 0x001fc800078e0202 */
[----:B------:R-:W-:Y:S02]  /*12b0*/  VIADD R22, R20, UR4 ;  /* 0x0000000414167c36 */ /* 0x000fe40008000000 */
[--C-:B------:R-:W-:Y:S01]  /*12c0*/  IMAD.WIDE R18, R19, 0x4, R2.reuse ;  /* 0x0000000413127825 */ /* 0x100fe200078e0202 */
[----:B-1----:R0:W-:Y:S03]  /*12d0*/  @P3 STG.E.128 desc[UR6][R16.64], R12 ;  /* 0x0000000c10003986 */ /* 0x0021e6000c101d06 */
[----:B------:R-:W-:Y:S01]  /*12e0*/  IMAD.WIDE R20, R21, 0x4, R2 ;  /* 0x0000000415147825 */ /* 0x000fe200078e0202 */
[----:B--2---:R0:W-:Y:S04]  /*12f0*/  @P2 STG.E.128 desc[UR6][R18.64], R8 ;  /* 0x0000000812002986 */ /* 0x0041e8000c101d06 */
[----:B----4-:R0:W-:Y:S01]  /*1300*/  @P1 STG.E.128 desc[UR6][R20.64], R4 ;  /* 0x0000000414001986 */ /* 0x0101e2000c101d06 */
[----:B------:R-:W-:Y:S01]  /*1310*/  IMAD R22, R53, 0x4, R22 ;  /* 0x0000000435167824 */ /* 0x000fe200078e0216 */
[----:B0-----:R-:W-:Y:S06]  /*1320*/  @!P0 EXIT ;  /* 0x000000000000894d */ /* 0x001fec0003800000 */
[----:B0-----:R-:W0:Y:S01]  /*1330*/  LDS.128 R4, [R22+0x3000] ;  /* 0x0030000016047984 */ /* 0x001e220000000c00 */
[----:B------:R-:W-:-:S04]  /*1340*/  IMAD R23, R0, 0x40, R23 ;  /* 0x0000004000177824 */ /* 0x000fc800078e0217 */
[----:B------:R-:W-:-:S05]  /*1350*/  IMAD.WIDE R2, R23, 0x4, R2 ;  /* 0x0000000417027825 */ /* 0x000fca00078e0202 */
[----:B0-----:R-:W-:Y:S01]  /*1360*/  STG.E.128 desc[UR6][R2.64], R4 ;  /* 0x0000000402007986 */ /* 0x001fe2000c101d06 */
[----:B------:R-:W-:Y:S05]  /*1370*/  EXIT ;  /* 0x000000000000794d */ /* 0x000fea0003800000 */
.L_x_0:
[----:B------:R-:W-:-:S00]  /*1380*/  BRA `(.L_x_0) ;  /* 0xfffffffc00fc7947 */ /* 0x000fc0000383ffff */
[----:B------:R-:W-:-:S00]  /*1390*/  NOP ;  /* 0x0000000000007918 */ /* 0x000fc00000000000 */
        /* <DEDUP_REMOVED lines=14> */
.L_x_1:


//--------------------- .nv.global.init           --------------------------
	.section	.nv.global.init,"aw",@progbits
.nv.global.init:
	.type		_$_str,@object
	.size		_$_str,(_$_str_$_2 - _$_str)
_$_str:
        /*0000*/ 	.byte	0x5f, 0x5f, 0x43, 0x55, 0x44, 0x41, 0x5f, 0x46, 0x54, 0x5a, 0x00
	.type		_$_str_$_2,@object
	.size		_$_str_$_2,(.L_1 - _$_str_$_2)
_$_str_$_2:
        /*000b*/ 	.byte	0x5f, 0x5f, 0x43, 0x55, 0x44, 0x41, 0x5f, 0x50, 0x52, 0x45, 0x43, 0x5f, 0x53, 0x51, 0x52, 0x54
        /*001b*/ 	.byte	0x00
.L_1:


//--------------------- .nv.shared.triton_poi_fused__native_batch_norm_legit_no_training_add_relu_15 --------------------------
	.section	.nv.shared.triton_poi_fused__native_batch_norm_legit_no_training_add_relu_15,"aw",@nobits
	.sectionflags	@""
	.align	16
	.zero		1024


//--------------------- .nv.constant0.triton_poi_fused__native_batch_norm_legit_no_training_add_relu_15 --------------------------
	.section	.nv.constant0.triton_poi_fused__native_batch_norm_legit_no_training_add_relu_15,"a",@progbits
	.sectionflags	@""
	.align	4
.nv.constant0.triton_poi_fused__native_batch_norm_legit_no_training_add_relu_15:
	.zero		592
